	.headerflags	@"EF_CUDA_TEXMODE_UNIFIED EF_CUDA_64BIT_ADDRESS EF_CUDA_ACCELERATORS EF_CUDA_SM90 EF_CUDA_VIRTUAL_SM(EF_CUDA_SM90)"
	.elftype	@"ET_EXEC"


//--------------------- .nv.info                  --------------------------
	.section	.nv.info,"",@"SHT_CUDA_INFO"
	.align	4


	//----- nvinfo : EIATTR_REGCOUNT
	.align		4
        /*0000*/ 	.byte	0x04, 0x2f
        /*0002*/ 	.short	(.L_1 - .L_0)
	.align		4
.L_0:
        /*0004*/ 	.word	index@(triton_poi_fused_clamp_max_rsub_0)
        /*0008*/ 	.word	0x00000010


	//----- nvinfo : EIATTR_MIN_STACK_SIZE
	.align		4
.L_1:
        /*000c*/ 	.byte	0x04, 0x12
        /*000e*/ 	.short	(.L_3 - .L_2)
	.align		4
.L_2:
        /*0010*/ 	.word	index@(triton_poi_fused_clamp_max_rsub_0)
        /*0014*/ 	.word	0x00000000


	//----- nvinfo : EIATTR_FRAME_SIZE
	.align		4
.L_3:
        /*0018*/ 	.byte	0x04, 0x11
        /*001a*/ 	.short	(.L_5 - .L_4)
	.align		4
.L_4:
        /*001c*/ 	.word	index@(triton_poi_fused_clamp_max_rsub_0)
        /*0020*/ 	.word	0x00000000


	//----- nvinfo : EIATTR_MIN_STACK_SIZE
	.align		4
.L_5:
        /*0024*/ 	.byte	0x04, 0x12
        /*0026*/ 	.short	(.L_7 - .L_6)
	.align		4
.L_6:
        /*0028*/ 	.word	index@(triton_poi_fused_clamp_max_rsub_0)
        /*002c*/ 	.word	0x00000000
.L_7:


//--------------------- .nv.info.triton_poi_fused_clamp_max_rsub_0 --------------------------
	.section	.nv.info.triton_poi_fused_clamp_max_rsub_0,"",@"SHT_CUDA_INFO"
	.sectionflags	@""
	.align	4


	//----- nvinfo : EIATTR_CUDA_API_VERSION
	.align		4
        /*0000*/ 	.byte	0x04, 0x37
        /*0002*/ 	.short	(.L_9 - .L_8)
.L_8:
        /*0004*/ 	.word	0x0000007c


	//----- nvinfo : EIATTR_KPARAM_INFO
	.align		4
.L_9:
        /*0008*/ 	.byte	0x04, 0x17
        /*000a*/ 	.short	(.L_11 - .L_10)
.L_10:
        /*000c*/ 	.word	0x00000000
        /*0010*/ 	.short	0x0001
        /*0012*/ 	.short	0x0008
        /*0014*/ 	.byte	0x00, 0xf4, 0x21, 0x00


	//----- nvinfo : EIATTR_KPARAM_INFO
	.align		4
.L_11:
        /*0018*/ 	.byte	0x04, 0x17
        /*001a*/ 	.short	(.L_13 - .L_12)
.L_12:
        /*001c*/ 	.word	0x00000000
        /*0020*/ 	.short	0x0000
        /*0022*/ 	.short	0x0000
        /*0024*/ 	.byte	0x00, 0xf4, 0x21, 0x00


	//----- nvinfo : EIATTR_SPARSE_MMA_MASK
	.align		4
.L_13:
        /*0028*/ 	.byte	0x03, 0x50
        /*002a*/ 	.short	0x0000


	//----- nvinfo : EIATTR_MAXREG_COUNT
	.align		4
        /*002c*/ 	.byte	0x03, 0x1b
        /*002e*/ 	.short	0x00ff


	//----- nvinfo : EIATTR_EXIT_INSTR_OFFSETS
	.align		4
        /*0030*/ 	.byte	0x04, 0x1c
        /*0032*/ 	.short	(.L_15 - .L_14)


	//   ....[0]....
.L_14:
        /*0034*/ 	.word	0x00000130


	//   ....[1]....
        /*0038*/ 	.word	0x000001e0


	//----- nvinfo : EIATTR_REQNTID
	.align		4
.L_15:
        /*003c*/ 	.byte	0x04, 0x10
        /*003e*/ 	.short	(.L_17 - .L_16)
.L_16:
        /*0040*/ 	.word	0x00000020
        /*0044*/ 	.word	0x00000001
        /*0048*/ 	.word	0x00000001


	//----- nvinfo : EIATTR_CBANK_PARAM_SIZE
	.align		4
.L_17:
        /*004c*/ 	.byte	0x03, 0x19
        /*004e*/ 	.short	0x0010


	//----- nvinfo : EIATTR_PARAM_CBANK
	.align		4
        /*0050*/ 	.byte	0x04, 0x0a
        /*0052*/ 	.short	(.L_19 - .L_18)
	.align		4
.L_18:
        /*0054*/ 	.word	index@(.nv.constant0.triton_poi_fused_clamp_max_rsub_0)
        /*0058*/ 	.short	0x0210
        /*005a*/ 	.short	0x0010


	//----- nvinfo : EIATTR_SW_WAR
	.align		4
.L_19:
        /*005c*/ 	.byte	0x04, 0x36
        /*005e*/ 	.short	(.L_21 - .L_20)
.L_20:
        /*0060*/ 	.word	0x00000008
.L_21:


//--------------------- .nv.callgraph             --------------------------
	.section	.nv.callgraph,"",@"SHT_CUDA_CALLGRAPH"
	.align	4
	.sectionentsize	8
	.align		4
        /*0000*/ 	.word	0x00000000
	.align		4
        /*0004*/ 	.word	0xffffffff
	.align		4
        /*0008*/ 	.word	0x00000000
	.align		4
        /*000c*/ 	.word	0xfffffffe
	.align		4
        /*0010*/ 	.word	0x00000000
	.align		4
        /*0014*/ 	.word	0xfffffffd
	.align		4
        /*0018*/ 	.word	0x00000000
	.align		4
        /*001c*/ 	.word	0xfffffffc


//--------------------- .text.triton_poi_fused_clamp_max_rsub_0 --------------------------
	.section	.text.triton_poi_fused_clamp_max_rsub_0,"ax",@progbits
	.align	128
        .global         triton_poi_fused_clamp_max_rsub_0
        .type           triton_poi_fused_clamp_max_rsub_0,@function
        .size           triton_poi_fused_clamp_max_rsub_0,(.L_x_1 - triton_poi_fused_clamp_max_rsub_0)
        .other          triton_poi_fused_clamp_max_rsub_0,@"STO_CUDA_ENTRY STV_DEFAULT"
triton_poi_fused_clamp_max_rsub_0:
.text.triton_poi_fused_clamp_max_rsub_0:
[----:B------:R-:W0:Y:S02]  /*0000*/  LDC R1, c[0x0][0x28] ;  /* 0x00000a00ff017b82 */ /* 0x000e240000000800 */
[----:B------:R-:W1:Y:S01]  /*0010*/  LDC.64 R2, c[0x0][0x210] ;  /* 0x00008400ff027b82 */ /* 0x000e620000000a00 */
[----:B------:R-:W-:Y:S02]  /*0020*/  ULDC.64 UR4, c[0x0][0x208] ;  /* 0x0000820000047ab9 */ /* 0x000fe40000000a00 */
[----:B-1----:R-:W2:Y:S04]  /*0030*/  LDG.E.64 R4, desc[UR4][R2.64] ;  /* 0x0000000402047981 */ /* 0x002ea8000c1e1b00 */
[----:B------:R-:W2:Y:S04]  /*0040*/  LDG.E.64 R6, desc[UR4][R2.64+0x8] ;  /* 0x0000080402067981 */ /* 0x000ea8000c1e1b00 */
[----:B------:R-:W3:Y:S04]  /*0050*/  LDG.E.64 R8, desc[UR4][R2.64+0x10] ;  /* 0x0000100402087981 */ /* 0x000ee8000c1e1b00 */
[----:B------:R-:W4:Y:S01]  /*0060*/  LDG.E.64 R10, desc[UR4][R2.64+0x18] ;  /* 0x00001804020a7981 */ /* 0x000f22000c1e1b00 */
[----:B------:R-:W1:Y:S02]  /*0070*/  S2R R0, SR_TID.X ;  /* 0x0000000000007919 */ /* 0x000e640000002100 */
[----:B-1----:R-:W-:-:S02]  /*0080*/  LOP3.LUT P1, RZ, R0, 0x1f, RZ, 0xc0, !PT ;  /* 0x0000001f00ff7812 */ /* 0x002fc4000782c0ff */
[----:B--2---:R-:W-:-:S04]  /*0090*/  ISETP.GT.U32.AND P0, PT, R4, R6, PT ;  /* 0x000000060400720c */ /* 0x004fc80003f04070 */
[----:B------:R-:W-:-:S04]  /*00a0*/  ISETP.GT.AND.EX P0, PT, R5, R7, PT, P0 ;  /* 0x000000070500720c */ /* 0x000fc80003f04300 */
[----:B------:R-:W-:Y:S02]  /*00b0*/  SEL R13, R4, R6, P0 ;  /* 0x00000006040d7207 */ /* 0x000fe40000000000 */
[----:B------:R-:W-:Y:S02]  /*00c0*/  SEL R7, R5, R7, P0 ;  /* 0x0000000705077207 */ /* 0x000fe40000000000 */
[----:B---3--:R-:W-:-:S04]  /*00d0*/  ISETP.GT.U32.AND P0, PT, R13, R8, PT ;  /* 0x000000080d00720c */ /* 0x008fc80003f04070 */
[----:B------:R-:W-:-:S04]  /*00e0*/  ISETP.GT.AND.EX P0, PT, R7, R9, PT, P0 ;  /* 0x000000090700720c */ /* 0x000fc80003f04300 */
[----:B------:R-:W-:Y:S02]  /*00f0*/  SEL R5, R13, R8, P0 ;  /* 0x000000080d057207 */ /* 0x000fe40000000000 */
[----:B------:R-:W-:Y:S02]  /*0100*/  SEL R9, R7, R9, P0 ;  /* 0x0000000907097207 */ /* 0x000fe40000000000 */
[----:B----4-:R-:W-:-:S04]  /*0110*/  ISETP.GT.U32.AND P0, PT, R5, R10, PT ;  /* 0x0000000a0500720c */ /* 0x010fc80003f04070 */
[----:B------:R-:W-:Y:S01]  /*0120*/  ISETP.GT.AND.EX P0, PT, R9, R11, PT, P0 ;  /* 0x0000000b0900720c */ /* 0x000fe20003f04300 */
[----:B------:R-:W-:-:S12]  /*0130*/  @P1 EXIT ;  /* 0x000000000000194d */ /* 0x000fd80003800000 */
[----:B------:R-:W0:Y:S01]  /*0140*/  LDC.64 R2, c[0x0][0x218] ;  /* 0x00008600ff027b82 */ /* 0x000e220000000a00 */
[----:B------:R-:W-:Y:S02]  /*0150*/  SEL R4, R5, R10, P0 ;  /* 0x0000000a05047207 */ /* 0x000fe40000000000 */
[----:B------:R-:W-:Y:S02]  /*0160*/  SEL R0, R9, R11, P0 ;  /* 0x0000000b09007207 */ /* 0x000fe40000000000 */
[----:B------:R-:W-:-:S05]  /*0170*/  IADD3 R4, P0, -R4, 0x4, RZ ;  /* 0x0000000404047810 */ /* 0x000fca0007f1e1ff */
[----:B------:R-:W-:Y:S01]  /*0180*/  IMAD.X R0, RZ, RZ, ~R0, P0 ;  /* 0x000000ffff007224 */ /* 0x000fe200000e0e00 */
[----:B------:R-:W-:-:S04]  /*0190*/  ISETP.GT.U32.AND P0, PT, R4, 0x1, PT ;  /* 0x000000010400780c */ /* 0x000fc80003f04070 */
[----:B------:R-:W-:-:S04]  /*01a0*/  ISETP.GT.AND.EX P0, PT, R0, RZ, PT, P0 ;  /* 0x000000ff0000720c */ /* 0x000fc80003f04300 */
[----:B------:R-:W-:Y:S02]  /*01b0*/  SEL R4, R4, 0x1, P0 ;  /* 0x0000000104047807 */ /* 0x000fe40000000000 */
[----:B------:R-:W-:-:S05]  /*01c0*/  SEL R5, R0, RZ, P0 ;  /* 0x000000ff00057207 */ /* 0x000fca0000000000 */
[----:B0-----:R-:W-:Y:S01]  /*01d0*/  STG.E.64 desc[UR4][R2.64], R4 ;  /* 0x0000000402007986 */ /* 0x001fe2000c101b04 */
[----:B------:R-:W-:Y:S05]  /*01e0*/  EXIT ;  /* 0x000000000000794d */ /* 0x000fea0003800000 */
.L_x_0:
[----:B------:R-:W-:-:S00]  /*01f0*/  BRA `(.L_x_0) ;  /* 0xfffffffc00fc7947 */ /* 0x000fc0000383ffff */
[----:B------:R-:W-:-:S00]  /*0200*/  NOP ;  /* 0x0000000000007918 */ /* 0x000fc00000000000 */
[----:B------:R-:W-:-:S00]  /*0210*/  NOP ;  /* 0x0000000000007918 */ /* 0x000fc00000000000 */
[----:B------:R-:W-:-:S00]  /*0220*/  NOP ;  /* 0x0000000000007918 */ /* 0x000fc00000000000 */
[----:B------:R-:W-:-:S00]  /*0230*/  NOP ;  /* 0x0000000000007918 */ /* 0x000fc00000000000 */
[----:B------:R-:W-:-:S00]  /*0240*/  NOP ;  /* 0x0000000000007918 */ /* 0x000fc00000000000 */
[----:B------:R-:W-:-:S00]  /*0250*/  NOP ;  /* 0x0000000000007918 */ /* 0x000fc00000000000 */
[----:B------:R-:W-:-:S00]  /*0260*/  NOP ;  /* 0x0000000000007918 */ /* 0x000fc00000000000 */
[----:B------:R-:W-:-:S00]  /*0270*/  NOP ;  /* 0x0000000000007918 */ /* 0x000fc00000000000 */
.L_x_1:


//--------------------- .nv.constant0.triton_poi_fused_clamp_max_rsub_0 --------------------------
	.section	.nv.constant0.triton_poi_fused_clamp_max_rsub_0,"a",@progbits
	.sectionflags	@""
	.align	4
.nv.constant0.triton_poi_fused_clamp_max_rsub_0:
	.zero		544
